	.headerflags	@"EF_CUDA_TEXMODE_UNIFIED EF_CUDA_64BIT_ADDRESS EF_CUDA_ACCELERATORS EF_CUDA_SM90 EF_CUDA_VIRTUAL_SM(EF_CUDA_SM90)"
	.elftype	@"ET_EXEC"


//--------------------- .nv.info                  --------------------------
	.section	.nv.info,"",@"SHT_CUDA_INFO"
	.align	4


	//----- nvinfo : EIATTR_REGCOUNT
	.align		4
        /*0000*/ 	.byte	0x04, 0x2f
        /*0002*/ 	.short	(.L_1 - .L_0)
	.align		4
.L_0:
        /*0004*/ 	.word	index@(triton_poi_fused_convolution_22)
        /*0008*/ 	.word	0x0000000c


	//----- nvinfo : EIATTR_MIN_STACK_SIZE
	.align		4
.L_1:
        /*000c*/ 	.byte	0x04, 0x12
        /*000e*/ 	.short	(.L_3 - .L_2)
	.align		4
.L_2:
        /*0010*/ 	.word	index@(triton_poi_fused_convolution_22)
        /*0014*/ 	.word	0x00000000


	//----- nvinfo : EIATTR_FRAME_SIZE
	.align		4
.L_3:
        /*0018*/ 	.byte	0x04, 0x11
        /*001a*/ 	.short	(.L_5 - .L_4)
	.align		4
.L_4:
        /*001c*/ 	.word	index@(triton_poi_fused_convolution_22)
        /*0020*/ 	.word	0x00000000


	//----- nvinfo : EIATTR_MIN_STACK_SIZE
	.align		4
.L_5:
        /*0024*/ 	.byte	0x04, 0x12
        /*0026*/ 	.short	(.L_7 - .L_6)
	.align		4
.L_6:
        /*0028*/ 	.word	index@(triton_poi_fused_convolution_22)
        /*002c*/ 	.word	0x00000000
.L_7:


//--------------------- .nv.info.triton_poi_fused_convolution_22 --------------------------
	.section	.nv.info.triton_poi_fused_convolution_22,"",@"SHT_CUDA_INFO"
	.sectionflags	@""
	.align	4


	//----- nvinfo : EIATTR_CUDA_API_VERSION
	.align		4
        /*0000*/ 	.byte	0x04, 0x37
        /*0002*/ 	.short	(.L_9 - .L_8)
.L_8:
        /*0004*/ 	.word	0x0000007c


	//----- nvinfo : EIATTR_KPARAM_INFO
	.align		4
.L_9:
        /*0008*/ 	.byte	0x04, 0x17
        /*000a*/ 	.short	(.L_11 - .L_10)
.L_10:
        /*000c*/ 	.word	0x00000000
        /*0010*/ 	.short	0x0002
        /*0012*/ 	.short	0x0010
        /*0014*/ 	.byte	0x00, 0xf0, 0x11, 0x00


	//----- nvinfo : EIATTR_KPARAM_INFO
	.align		4
.L_11:
        /*0018*/ 	.byte	0x04, 0x17
        /*001a*/ 	.short	(.L_13 - .L_12)
.L_12:
        /*001c*/ 	.word	0x00000000
        /*0020*/ 	.short	0x0001
        /*0022*/ 	.short	0x0008
        /*0024*/ 	.byte	0x00, 0xf4, 0x21, 0x00


	//----- nvinfo : EIATTR_KPARAM_INFO
	.align		4
.L_13:
        /*0028*/ 	.byte	0x04, 0x17
        /*002a*/ 	.short	(.L_15 - .L_14)
.L_14:
        /*002c*/ 	.word	0x00000000
        /*0030*/ 	.short	0x0000
        /*0032*/ 	.short	0x0000
        /*0034*/ 	.byte	0x00, 0xf4, 0x21, 0x00


	//----- nvinfo : EIATTR_SPARSE_MMA_MASK
	.align		4
.L_15:
        /*0038*/ 	.byte	0x03, 0x50
        /*003a*/ 	.short	0x0000


	//----- nvinfo : EIATTR_MAXREG_COUNT
	.align		4
        /*003c*/ 	.byte	0x03, 0x1b
        /*003e*/ 	.short	0x00ff


	//----- nvinfo : EIATTR_EXIT_INSTR_OFFSETS
	.align		4
        /*0040*/ 	.byte	0x04, 0x1c
        /*0042*/ 	.short	(.L_17 - .L_16)


	//   ....[0]....
.L_16:
        /*0044*/ 	.word	0x00000140


	//----- nvinfo : EIATTR_REQNTID
	.align		4
.L_17:
        /*0048*/ 	.byte	0x04, 0x10
        /*004a*/ 	.short	(.L_19 - .L_18)
.L_18:
        /*004c*/ 	.word	0x00000100
        /*0050*/ 	.word	0x00000001
        /*0054*/ 	.word	0x00000001


	//----- nvinfo : EIATTR_CBANK_PARAM_SIZE
	.align		4
.L_19:
        /*0058*/ 	.byte	0x03, 0x19
        /*005a*/ 	.short	0x0014


	//----- nvinfo : EIATTR_PARAM_CBANK
	.align		4
        /*005c*/ 	.byte	0x04, 0x0a
        /*005e*/ 	.short	(.L_21 - .L_20)
	.align		4
.L_20:
        /*0060*/ 	.word	index@(.nv.constant0.triton_poi_fused_convolution_22)
        /*0064*/ 	.short	0x0210
        /*0066*/ 	.short	0x0014


	//----- nvinfo : EIATTR_SW_WAR
	.align		4
.L_21:
        /*0068*/ 	.byte	0x04, 0x36
        /*006a*/ 	.short	(.L_23 - .L_22)
.L_22:
        /*006c*/ 	.word	0x00000008
.L_23:


//--------------------- .nv.callgraph             --------------------------
	.section	.nv.callgraph,"",@"SHT_CUDA_CALLGRAPH"
	.align	4
	.sectionentsize	8
	.align		4
        /*0000*/ 	.word	0x00000000
	.align		4
        /*0004*/ 	.word	0xffffffff
	.align		4
        /*0008*/ 	.word	0x00000000
	.align		4
        /*000c*/ 	.word	0xfffffffe
	.align		4
        /*0010*/ 	.word	0x00000000
	.align		4
        /*0014*/ 	.word	0xfffffffd
	.align		4
        /*0018*/ 	.word	0x00000000
	.align		4
        /*001c*/ 	.word	0xfffffffc


//--------------------- .text.triton_poi_fused_convolution_22 --------------------------
	.section	.text.triton_poi_fused_convolution_22,"ax",@progbits
	.align	128
        .global         triton_poi_fused_convolution_22
        .type           triton_poi_fused_convolution_22,@function
        .size           triton_poi_fused_convolution_22,(.L_x_1 - triton_poi_fused_convolution_22)
        .other          triton_poi_fused_convolution_22,@"STO_CUDA_ENTRY STV_DEFAULT"
triton_poi_fused_convolution_22:
.text.triton_poi_fused_convolution_22:
[----:B------:R-:W-:Y:S01]  /*0000*/  LDC R1, c[0x0][0x28] ;  /* 0x00000a00ff017b82 */ /* 0x000fe20000000800 */
[----:B------:R-:W1:Y:S07]  /*0010*/  S2R R0, SR_TID.X ;  /* 0x0000000000007919 */ /* 0x000e6e0000002100 */
[----:B------:R-:W2:Y:S01]  /*0020*/  LDC.64 R4, c[0x0][0x218] ;  /* 0x00008600ff047b82 */ /* 0x000ea20000000a00 */
[----:B------:R-:W-:Y:S01]  /*0030*/  ULDC.64 UR4, c[0x0][0x208] ;  /* 0x0000820000047ab9 */ /* 0x000fe20000000a00 */
[----:B------:R-:W3:Y:S06]  /*0040*/  S2R R7, SR_CTAID.X ;  /* 0x0000000000077919 */ /* 0x000eec0000002500 */
[----:B------:R-:W4:Y:S01]  /*0050*/  LDC.64 R2, c[0x0][0x210] ;  /* 0x00008400ff027b82 */ /* 0x000f220000000a00 */
[----:B-1----:R-:W-:-:S04]  /*0060*/  SHF.L.U32 R0, R0, 0x1, RZ ;  /* 0x0000000100007819 */ /* 0x002fc800000006ff */
[----:B------:R-:W-:-:S04]  /*0070*/  LOP3.LUT R0, R0, 0x1fe, RZ, 0xc0, !PT ;  /* 0x000001fe00007812 */ /* 0x000fc800078ec0ff */
[----:B---3--:R-:W-:-:S05]  /*0080*/  LEA R7, R7, R0, 0x9 ;  /* 0x0000000007077211 */ /* 0x008fca00078e48ff */
[----:B------:R-:W-:-:S04]  /*0090*/  IMAD.HI R0, R7, 0x30c30c31, RZ ;  /* 0x30c30c3107007827 */ /* 0x000fc800078e02ff */
[----:B----4-:R-:W-:Y:S01]  /*00a0*/  IMAD.WIDE R2, R7, 0x4, R2 ;  /* 0x0000000407027825 */ /* 0x010fe200078e0202 */
[----:B------:R-:W-:-:S04]  /*00b0*/  SHF.R.U32.HI R9, RZ, 0x1f, R0 ;  /* 0x0000001fff097819 */ /* 0x000fc80000011600 */
[----:B------:R-:W-:-:S05]  /*00c0*/  LEA.HI.SX32 R0, R0, R9, 0x18 ;  /* 0x0000000900007211 */ /* 0x000fca00078fc2ff */
[----:B------:R-:W-:Y:S02]  /*00d0*/  IMAD R9, R0, -0x540, R7 ;  /* 0xfffffac000097824 */ /* 0x000fe400078e0207 */
[----:B------:R-:W3:Y:S02]  /*00e0*/  LDG.E.64 R6, desc[UR4][R2.64] ;  /* 0x0000000402067981 */ /* 0x000ee4000c1e1b00 */
[----:B--2---:R-:W-:-:S06]  /*00f0*/  IMAD.WIDE R4, R9, 0x4, R4 ;  /* 0x0000000409047825 */ /* 0x004fcc00078e0204 */
[----:B------:R-:W3:Y:S02]  /*0100*/  LDG.E.EL.64 R4, desc[UR4][R4.64] ;  /* 0x0000000404047981 */ /* 0x000ee4000c2e1b00 */
[----:B---3--:R-:W-:Y:S01]  /*0110*/  FADD R6, R6, R4 ;  /* 0x0000000406067221 */ /* 0x008fe20000000000 */
[----:B------:R-:W-:-:S05]  /*0120*/  FADD R7, R7, R5 ;  /* 0x0000000507077221 */ /* 0x000fca0000000000 */
[----:B------:R-:W-:Y:S01]  /*0130*/  STG.E.64 desc[UR4][R2.64], R6 ;  /* 0x0000000602007986 */ /* 0x000fe2000c101b04 */
[----:B------:R-:W-:Y:S05]  /*0140*/  EXIT ;  /* 0x000000000000794d */ /* 0x000fea0003800000 */
.L_x_0:
[----:B------:R-:W-:-:S00]  /*0150*/  BRA `(.L_x_0) ;  /* 0xfffffffc00fc7947 */ /* 0x000fc0000383ffff */
[----:B------:R-:W-:-:S00]  /*0160*/  NOP ;  /* 0x0000000000007918 */ /* 0x000fc00000000000 */
        /* <DEDUP_REMOVED lines=9> */
.L_x_1:


//--------------------- .nv.constant0.triton_poi_fused_convolution_22 --------------------------
	.section	.nv.constant0.triton_poi_fused_convolution_22,"a",@progbits
	.sectionflags	@""
	.align	4
.nv.constant0.triton_poi_fused_convolution_22:
	.zero		548
